	.headerflags	@"EF_CUDA_TEXMODE_UNIFIED EF_CUDA_64BIT_ADDRESS EF_CUDA_ACCELERATORS EF_CUDA_SM90 EF_CUDA_VIRTUAL_SM(EF_CUDA_SM90)"
	.elftype	@"ET_EXEC"


//--------------------- .nv.info                  --------------------------
	.section	.nv.info,"",@"SHT_CUDA_INFO"
	.align	4


	//----- nvinfo : EIATTR_REGCOUNT
	.align		4
        /*0000*/ 	.byte	0x04, 0x2f
        /*0002*/ 	.short	(.L_3 - .L_2)
	.align		4
.L_2:
        /*0004*/ 	.word	index@(triton_poi_fused__native_batch_norm_legit_no_training_convolution_relu_73)
        /*0008*/ 	.word	0x0000001a


	//----- nvinfo : EIATTR_MIN_STACK_SIZE
	.align		4
.L_3:
        /*000c*/ 	.byte	0x04, 0x12
        /*000e*/ 	.short	(.L_5 - .L_4)
	.align		4
.L_4:
        /*0010*/ 	.word	index@(triton_poi_fused__native_batch_norm_legit_no_training_convolution_relu_73)
        /*0014*/ 	.word	0x00000000


	//----- nvinfo : EIATTR_FRAME_SIZE
	.align		4
.L_5:
        /*0018*/ 	.byte	0x04, 0x11
        /*001a*/ 	.short	(.L_7 - .L_6)
	.align		4
.L_6:
        /*001c*/ 	.word	index@(triton_poi_fused__native_batch_norm_legit_no_training_convolution_relu_73)
        /*0020*/ 	.word	0x00000000


	//----- nvinfo : EIATTR_MIN_STACK_SIZE
	.align		4
.L_7:
        /*0024*/ 	.byte	0x04, 0x12
        /*0026*/ 	.short	(.L_9 - .L_8)
	.align		4
.L_8:
        /*0028*/ 	.word	index@(triton_poi_fused__native_batch_norm_legit_no_training_convolution_relu_73)
        /*002c*/ 	.word	0x00000000
.L_9:


//--------------------- .nv.info.triton_poi_fused__native_batch_norm_legit_no_training_convolution_relu_73 --------------------------
	.section	.nv.info.triton_poi_fused__native_batch_norm_legit_no_training_convolution_relu_73,"",@"SHT_CUDA_INFO"
	.sectionflags	@""
	.align	4


	//----- nvinfo : EIATTR_CUDA_API_VERSION
	.align		4
        /*0000*/ 	.byte	0x04, 0x37
        /*0002*/ 	.short	(.L_11 - .L_10)
.L_10:
        /*0004*/ 	.word	0x0000007c


	//----- nvinfo : EIATTR_KPARAM_INFO
	.align		4
.L_11:
        /*0008*/ 	.byte	0x04, 0x17
        /*000a*/ 	.short	(.L_13 - .L_12)
.L_12:
        /*000c*/ 	.word	0x00000000
        /*0010*/ 	.short	0x0007
        /*0012*/ 	.short	0x0038
        /*0014*/ 	.byte	0x00, 0xf0, 0x11, 0x00


	//----- nvinfo : EIATTR_KPARAM_INFO
	.align		4
.L_13:
        /*0018*/ 	.byte	0x04, 0x17
        /*001a*/ 	.short	(.L_15 - .L_14)
.L_14:
        /*001c*/ 	.word	0x00000000
        /*0020*/ 	.short	0x0006
        /*0022*/ 	.short	0x0030
        /*0024*/ 	.byte	0x00, 0xf4, 0x21, 0x00


	//----- nvinfo : EIATTR_KPARAM_INFO
	.align		4
.L_15:
        /*0028*/ 	.byte	0x04, 0x17
        /*002a*/ 	.short	(.L_17 - .L_16)
.L_16:
        /*002c*/ 	.word	0x00000000
        /*0030*/ 	.short	0x0005
        /*0032*/ 	.short	0x0028
        /*0034*/ 	.byte	0x00, 0xf4, 0x21, 0x00


	//----- nvinfo : EIATTR_KPARAM_INFO
	.align		4
.L_17:
        /*0038*/ 	.byte	0x04, 0x17
        /*003a*/ 	.short	(.L_19 - .L_18)
.L_18:
        /*003c*/ 	.word	0x00000000
        /*0040*/ 	.short	0x0004
        /*0042*/ 	.short	0x0020
        /*0044*/ 	.byte	0x00, 0xf4, 0x21, 0x00


	//----- nvinfo : EIATTR_KPARAM_INFO
	.align		4
.L_19:
        /*0048*/ 	.byte	0x04, 0x17
        /*004a*/ 	.short	(.L_21 - .L_20)
.L_20:
        /*004c*/ 	.word	0x00000000
        /*0050*/ 	.short	0x0003
        /*0052*/ 	.short	0x0018
        /*0054*/ 	.byte	0x00, 0xf4, 0x21, 0x00


	//----- nvinfo : EIATTR_KPARAM_INFO
	.align		4
.L_21:
        /*0058*/ 	.byte	0x04, 0x17
        /*005a*/ 	.short	(.L_23 - .L_22)
.L_22:
        /*005c*/ 	.word	0x00000000
        /*0060*/ 	.short	0x0002
        /*0062*/ 	.short	0x0010
        /*0064*/ 	.byte	0x00, 0xf4, 0x21, 0x00


	//----- nvinfo : EIATTR_KPARAM_INFO
	.align		4
.L_23:
        /*0068*/ 	.byte	0x04, 0x17
        /*006a*/ 	.short	(.L_25 - .L_24)
.L_24:
        /*006c*/ 	.word	0x00000000
        /*0070*/ 	.short	0x0001
        /*0072*/ 	.short	0x0008
        /*0074*/ 	.byte	0x00, 0xf4, 0x21, 0x00


	//----- nvinfo : EIATTR_KPARAM_INFO
	.align		4
.L_25:
        /*0078*/ 	.byte	0x04, 0x17
        /*007a*/ 	.short	(.L_27 - .L_26)
.L_26:
        /*007c*/ 	.word	0x00000000
        /*0080*/ 	.short	0x0000
        /*0082*/ 	.short	0x0000
        /*0084*/ 	.byte	0x00, 0xf4, 0x21, 0x00


	//----- nvinfo : EIATTR_SPARSE_MMA_MASK
	.align		4
.L_27:
        /*0088*/ 	.byte	0x03, 0x50
        /*008a*/ 	.short	0x0000


	//----- nvinfo : EIATTR_MAXREG_COUNT
	.align		4
        /*008c*/ 	.byte	0x03, 0x1b
        /*008e*/ 	.short	0x00ff


	//----- nvinfo : EIATTR_EXIT_INSTR_OFFSETS
	.align		4
        /*0090*/ 	.byte	0x04, 0x1c
        /*0092*/ 	.short	(.L_29 - .L_28)


	//   ....[0]....
.L_28:
        /*0094*/ 	.word	0x00000470


	//----- nvinfo : EIATTR_REQNTID
	.align		4
.L_29:
        /*0098*/ 	.byte	0x04, 0x10
        /*009a*/ 	.short	(.L_31 - .L_30)
.L_30:
        /*009c*/ 	.word	0x00000080
        /*00a0*/ 	.word	0x00000001
        /*00a4*/ 	.word	0x00000001


	//----- nvinfo : EIATTR_CBANK_PARAM_SIZE
	.align		4
.L_31:
        /*00a8*/ 	.byte	0x03, 0x19
        /*00aa*/ 	.short	0x003c


	//----- nvinfo : EIATTR_PARAM_CBANK
	.align		4
        /*00ac*/ 	.byte	0x04, 0x0a
        /*00ae*/ 	.short	(.L_33 - .L_32)
	.align		4
.L_32:
        /*00b0*/ 	.word	index@(.nv.constant0.triton_poi_fused__native_batch_norm_legit_no_training_convolution_relu_73)
        /*00b4*/ 	.short	0x0210
        /*00b6*/ 	.short	0x003c


	//----- nvinfo : EIATTR_SW_WAR
	.align		4
.L_33:
        /*00b8*/ 	.byte	0x04, 0x36
        /*00ba*/ 	.short	(.L_35 - .L_34)
.L_34:
        /*00bc*/ 	.word	0x00000008
.L_35:


//--------------------- .nv.callgraph             --------------------------
	.section	.nv.callgraph,"",@"SHT_CUDA_CALLGRAPH"
	.align	4
	.sectionentsize	8
	.align		4
        /*0000*/ 	.word	0x00000000
	.align		4
        /*0004*/ 	.word	0xffffffff
	.align		4
        /*0008*/ 	.word	0x00000000
	.align		4
        /*000c*/ 	.word	0xfffffffe
	.align		4
        /*0010*/ 	.word	0x00000000
	.align		4
        /*0014*/ 	.word	0xfffffffd
	.align		4
        /*0018*/ 	.word	0x00000000
	.align		4
        /*001c*/ 	.word	0xfffffffc


//--------------------- .nv.constant4             --------------------------
	.section	.nv.constant4,"a",@progbits
	.align	8
	.align		8
.nv.constant4:
        /*0000*/ 	.dword	_$_str
	.align		8
        /*0008*/ 	.dword	_$_str_$_2


//--------------------- .text.triton_poi_fused__native_batch_norm_legit_no_training_convolution_relu_73 --------------------------
	.section	.text.triton_poi_fused__native_batch_norm_legit_no_training_convolution_relu_73,"ax",@progbits
	.align	128
        .global         triton_poi_fused__native_batch_norm_legit_no_training_convolution_relu_73
        .type           triton_poi_fused__native_batch_norm_legit_no_training_convolution_relu_73,@function
        .size           triton_poi_fused__native_batch_norm_legit_no_training_convolution_relu_73,(.L_x_1 - triton_poi_fused__native_batch_norm_legit_no_training_convolution_relu_73)
        .other          triton_poi_fused__native_batch_norm_legit_no_training_convolution_relu_73,@"STO_CUDA_ENTRY STV_DEFAULT"
triton_poi_fused__native_batch_norm_legit_no_training_convolution_relu_73:
.text.triton_poi_fused__native_batch_norm_legit_no_training_convolution_relu_73:
[----:B------:R-:W-:Y:S01]  /*0000*/  LDC R1, c[0x0][0x28] ;  /* 0x00000a00ff017b82 */ /* 0x000fe20000000800 */
[----:B------:R-:W1:Y:S07]  /*0010*/  S2R R0, SR_TID.X ;  /* 0x0000000000007919 */ /* 0x000e6e0000002100 */
[----:B------:R-:W2:Y:S01]  /*0020*/  LDC.64 R20, c[0x0][0x228] ;  /* 0x00008a00ff147b82 */ /* 0x000ea20000000a00 */
[----:B------:R-:W-:Y:S01]  /*0030*/  ULDC.64 UR4, c[0x0][0x208] ;  /* 0x0000820000047ab9 */ /* 0x000fe20000000a00 */
[----:B------:R-:W3:Y:S06]  /*0040*/  S2R R5, SR_CTAID.X ;  /* 0x0000000000057919 */ /* 0x000eec0000002500 */
[----:B------:R-:W4:Y:S08]  /*0050*/  LDC.64 R16, c[0x0][0x218] ;  /* 0x00008600ff107b82 */ /* 0x000f300000000a00 */
[----:B------:R-:W5:Y:S08]  /*0060*/  LDC.64 R18, c[0x0][0x220] ;  /* 0x00008800ff127b82 */ /* 0x000f700000000a00 */
[----:B------:R-:W5:Y:S01]  /*0070*/  LDC.64 R12, c[0x0][0x230] ;  /* 0x00008c00ff0c7b82 */ /* 0x000f620000000a00 */
[----:B-1----:R-:W-:-:S07]  /*0080*/  SHF.L.U32 R0, R0, 0x2, RZ ;  /* 0x0000000200007819 */ /* 0x002fce00000006ff */
[----:B------:R-:W1:Y:S01]  /*0090*/  LDC.64 R8, c[0x0][0x238] ;  /* 0x00008e00ff087b82 */ /* 0x000e620000000a00 */
[----:B---3--:R-:W-:Y:S02]  /*00a0*/  SHF.R.S32.HI R3, RZ, 0x16, R5 ;  /* 0x00000016ff037819 */ /* 0x008fe40000011405 */
[----:B------:R-:W-:Y:S02]  /*00b0*/  LOP3.LUT R0, R0, 0x1fc, RZ, 0xc0, !PT ;  /* 0x000001fc00007812 */ /* 0x000fe400078ec0ff */
[----:B------:R-:W-:Y:S02]  /*00c0*/  SGXT R3, R3, 0x1 ;  /* 0x000000010303781a */ /* 0x000fe40000000200 */
[----:B------:R-:W-:-:S04]  /*00d0*/  LEA R0, R5, R0, 0x9 ;  /* 0x0000000005007211 */ /* 0x000fc800078e48ff */
[----:B------:R-:W-:-:S04]  /*00e0*/  LEA.HI R3, R3, R0, RZ, 0x8 ;  /* 0x0000000003037211 */ /* 0x000fc800078f40ff */
[----:B------:R-:W-:-:S04]  /*00f0*/  SHF.R.S32.HI R3, RZ, 0x8, R3 ;  /* 0x00000008ff037819 */ /* 0x000fc80000011403 */
[----:B------:R-:W-:-:S04]  /*0100*/  LEA.HI R2, R3, R3, RZ, 0x6 ;  /* 0x0000000303027211 */ /* 0x000fc800078f30ff */
[----:B------:R-:W-:-:S04]  /*0110*/  LOP3.LUT R2, R2, 0xffffffc0, RZ, 0xc0, !PT ;  /* 0xffffffc002027812 */ /* 0x000fc800078ec0ff */
[----:B------:R-:W-:Y:S02]  /*0120*/  IADD3 R15, R3, -R2, RZ ;  /* 0x80000002030f7210 */ /* 0x000fe40007ffe0ff */
[----:B------:R-:W3:Y:S03]  /*0130*/  LDC.64 R2, c[0x0][0x210] ;  /* 0x00008400ff027b82 */ /* 0x000ee60000000a00 */
[----:B--2---:R-:W-:-:S05]  /*0140*/  IMAD.WIDE R20, R15, 0x4, R20 ;  /* 0x000000040f147825 */ /* 0x004fca00078e0214 */
[----:B------:R2:W2:Y:S01]  /*0150*/  LDG.E.EL R10, desc[UR4][R20.64] ;  /* 0x00000004140a7981 */ /* 0x0004a2000c2e1900 */
[----:B----4-:R-:W-:-:S04]  /*0160*/  IMAD.WIDE R16, R15, 0x4, R16 ;  /* 0x000000040f107825 */ /* 0x010fc800078e0210 */
[----:B-----5:R-:W-:Y:S01]  /*0170*/  IMAD.WIDE R18, R15, 0x4, R18 ;  /* 0x000000040f127825 */ /* 0x020fe200078e0212 */
[----:B------:R4:W5:Y:S04]  /*0180*/  LDG.E.EL R11, desc[UR4][R16.64] ;  /* 0x00000004100b7981 */ /* 0x000968000c2e1900 */
[----:B------:R-:W5:Y:S01]  /*0190*/  LDG.E.EL R14, desc[UR4][R18.64] ;  /* 0x00000004120e7981 */ /* 0x000f62000c2e1900 */
[----:B---3--:R-:W-:-:S05]  /*01a0*/  IMAD.WIDE R2, R0, 0x4, R2 ;  /* 0x0000000400027825 */ /* 0x008fca00078e0202 */
[----:B------:R-:W5:Y:S01]  /*01b0*/  LDG.E.128 R4, desc[UR4][R2.64] ;  /* 0x0000000402047981 */ /* 0x000f62000c1e1d00 */
[----:B0-2---:R-:W-:-:S04]  /*01c0*/  IMAD.WIDE R20, R15, 0x4, R12 ;  /* 0x000000040f147825 */ /* 0x005fc800078e020c */
[----:B-1----:R-:W-:Y:S01]  /*01d0*/  IMAD.WIDE R22, R15, 0x4, R8 ;  /* 0x000000040f167825 */ /* 0x002fe200078e0208 */
[----:B------:R-:W2:Y:S01]  /*01e0*/  LDG.E.EL R12, desc[UR4][R20.64] ;  /* 0x00000004140c7981 */ /* 0x000ea2000c2e1900 */
[----:B----4-:R-:W-:Y:S01]  /*01f0*/  HFMA2.MMA R16, -RZ, RZ, 1.625, 0 ;  /* 0x3e800000ff107435 */ /* 0x010fe200000001ff */
[----:B------:R-:W0:Y:S02]  /*0200*/  LDC.64 R8, c[0x0][0x240] ;  /* 0x00009000ff087b82 */ /* 0x000e240000000a00 */
[----:B------:R-:W2:Y:S01]  /*0210*/  LDG.E.EL R13, desc[UR4][R22.64] ;  /* 0x00000004160d7981 */ /* 0x000ea2000c2e1900 */
[----:B------:R-:W-:-:S04]  /*0220*/  FADD R10, R10, 9.9999997473787516356e-06 ;  /* 0x3727c5ac0a0a7421 */ /* 0x000fc80000000000 */
[----:B------:R-:W1:Y:S02]  /*0230*/  MUFU.SQRT R15, R10 ;  /* 0x0000000a000f7308 */ /* 0x000e640000002000 */
[C---:B-1----:R-:W-:Y:S02]  /*0240*/  FSETP.GT.AND P0, PT, R15.reuse, 8.50705917302346158658e+37, PT ;  /* 0x7e8000000f00780b */ /* 0x042fe40003f04000 */
[----:B------:R-:W-:-:S11]  /*0250*/  FSETP.GEU.AND P1, PT, R15, 1.175494350822287508e-38, PT ;  /* 0x008000000f00780b */ /* 0x000fd60003f2e000 */
[----:B------:R-:W-:-:S04]  /*0260*/  @P0 FMUL R15, R15, 0.25 ;  /* 0x3e8000000f0f0820 */ /* 0x000fc80000400000 */
[----:B------:R-:W-:-:S06]  /*0270*/  @!P1 FMUL R15, R15, 16777216 ;  /* 0x4b8000000f0f9820 */ /* 0x000fcc0000400000 */
[----:B------:R-:W1:Y:S01]  /*0280*/  MUFU.RCP R15, R15 ;  /* 0x0000000f000f7308 */ /* 0x000e620000001000 */
[----:B------:R-:W-:Y:S01]  /*0290*/  FSEL R16, R16, 1, P0 ;  /* 0x3f80000010107808 */ /* 0x000fe20000000000 */
[--C-:B-----5:R-:W-:Y:S01]  /*02a0*/  FADD R4, R4, R11.reuse ;  /* 0x0000000b04047221 */ /* 0x120fe20000000000 */
[--C-:B------:R-:W-:Y:S01]  /*02b0*/  FADD R5, R5, R11.reuse ;  /* 0x0000000b05057221 */ /* 0x100fe20000000000 */
[--C-:B------:R-:W-:Y:S02]  /*02c0*/  FADD R6, R6, R11.reuse ;  /* 0x0000000b06067221 */ /* 0x100fe40000000000 */
[----:B------:R-:W-:Y:S01]  /*02d0*/  @!P1 FMUL R16, R16, 16777216 ;  /* 0x4b80000010109820 */ /* 0x000fe20000400000 */
[----:B------:R-:W-:Y:S01]  /*02e0*/  FADD R7, R7, R11 ;  /* 0x0000000b07077221 */ /* 0x000fe20000000000 */
[C---:B------:R-:W-:Y:S01]  /*02f0*/  FADD R11, -R14.reuse, R4 ;  /* 0x000000040e0b7221 */ /* 0x040fe20000000100 */
[C---:B------:R-:W-:Y:S02]  /*0300*/  FADD R17, -R14.reuse, R6 ;  /* 0x000000060e117221 */ /* 0x040fe40000000100 */
[C---:B------:R-:W-:Y:S01]  /*0310*/  FADD R19, -R14.reuse, R7 ;  /* 0x000000070e137221 */ /* 0x040fe20000000100 */
[----:B-1----:R-:W-:Y:S01]  /*0320*/  FMUL R16, R15, R16 ;  /* 0x000000100f107220 */ /* 0x002fe20000400000 */
[----:B------:R-:W-:-:S03]  /*0330*/  FADD R15, -R14, R5 ;  /* 0x000000050e0f7221 */ /* 0x000fc60000000100 */
[C---:B------:R-:W-:Y:S01]  /*0340*/  FMUL R11, R16.reuse, R11 ;  /* 0x0000000b100b7220 */ /* 0x040fe20000400000 */
[C---:B------:R-:W-:Y:S01]  /*0350*/  FMUL R14, R16.reuse, R15 ;  /* 0x0000000f100e7220 */ /* 0x040fe20000400000 */
[C---:B------:R-:W-:Y:S01]  /*0360*/  FMUL R10, R16.reuse, R17 ;  /* 0x00000011100a7220 */ /* 0x040fe20000400000 */
[----:B------:R-:W-:Y:S01]  /*0370*/  FMUL R16, R16, R19 ;  /* 0x0000001310107220 */ /* 0x000fe20000400000 */
[C-C-:B--2---:R-:W-:Y:S01]  /*0380*/  FFMA R11, R12.reuse, R11, R13.reuse ;  /* 0x0000000b0c0b7223 */ /* 0x144fe2000000000d */
[C-C-:B------:R-:W-:Y:S01]  /*0390*/  FFMA R14, R12.reuse, R14, R13.reuse ;  /* 0x0000000e0c0e7223 */ /* 0x140fe2000000000d */
[C-C-:B------:R-:W-:Y:S01]  /*03a0*/  FFMA R10, R12.reuse, R10, R13.reuse ;  /* 0x0000000a0c0a7223 */ /* 0x140fe2000000000d */
[----:B------:R-:W-:Y:S02]  /*03b0*/  FFMA R16, R12, R16, R13 ;  /* 0x000000100c107223 */ /* 0x000fe4000000000d */
[----:B------:R-:W-:Y:S02]  /*03c0*/  FSETP.GEU.AND P3, PT, R11, RZ, PT ;  /* 0x000000ff0b00720b */ /* 0x000fe40003f6e000 */
[----:B------:R-:W-:-:S02]  /*03d0*/  FSETP.GEU.AND P2, PT, R14, RZ, PT ;  /* 0x000000ff0e00720b */ /* 0x000fc40003f4e000 */
[----:B------:R-:W-:Y:S02]  /*03e0*/  FSETP.GEU.AND P1, PT, R10, RZ, PT ;  /* 0x000000ff0a00720b */ /* 0x000fe40003f2e000 */
[----:B------:R-:W-:Y:S01]  /*03f0*/  FSETP.GEU.AND P0, PT, R16, RZ, PT ;  /* 0x000000ff1000720b */ /* 0x000fe20003f0e000 */
[----:B0-----:R-:W-:Y:S01]  /*0400*/  IMAD.WIDE R12, R0, 0x4, R8 ;  /* 0x00000004000c7825 */ /* 0x001fe200078e0208 */
[----:B------:R-:W-:Y:S02]  /*0410*/  SEL R8, R11, RZ, P3 ;  /* 0x000000ff0b087207 */ /* 0x000fe40001800000 */
[----:B------:R-:W-:Y:S02]  /*0420*/  SEL R9, R14, RZ, P2 ;  /* 0x000000ff0e097207 */ /* 0x000fe40001000000 */
[----:B------:R-:W-:Y:S02]  /*0430*/  SEL R10, R10, RZ, P1 ;  /* 0x000000ff0a0a7207 */ /* 0x000fe40000800000 */
[----:B------:R-:W-:Y:S01]  /*0440*/  SEL R11, R16, RZ, P0 ;  /* 0x000000ff100b7207 */ /* 0x000fe20000000000 */
[----:B------:R-:W-:Y:S04]  /*0450*/  STG.E.128 desc[UR4][R2.64], R4 ;  /* 0x0000000402007986 */ /* 0x000fe8000c101d04 */
[----:B------:R-:W-:Y:S01]  /*0460*/  STG.E.128 desc[UR4][R12.64], R8 ;  /* 0x000000080c007986 */ /* 0x000fe2000c101d04 */
[----:B------:R-:W-:Y:S05]  /*0470*/  EXIT ;  /* 0x000000000000794d */ /* 0x000fea0003800000 */
.L_x_0:
[----:B------:R-:W-:-:S00]  /*0480*/  BRA `(.L_x_0) ;  /* 0xfffffffc00fc7947 */ /* 0x000fc0000383ffff */
[----:B------:R-:W-:-:S00]  /*0490*/  NOP ;  /* 0x0000000000007918 */ /* 0x000fc00000000000 */
        /* <DEDUP_REMOVED lines=14> */
.L_x_1:


//--------------------- .nv.global.init           --------------------------
	.section	.nv.global.init,"aw",@progbits
.nv.global.init:
	.type		_$_str,@object
	.size		_$_str,(_$_str_$_2 - _$_str)
_$_str:
        /*0000*/ 	.byte	0x5f, 0x5f, 0x43, 0x55, 0x44, 0x41, 0x5f, 0x46, 0x54, 0x5a, 0x00
	.type		_$_str_$_2,@object
	.size		_$_str_$_2,(.L_1 - _$_str_$_2)
_$_str_$_2:
        /*000b*/ 	.byte	0x5f, 0x5f, 0x43, 0x55, 0x44, 0x41, 0x5f, 0x50, 0x52, 0x45, 0x43, 0x5f, 0x53, 0x51, 0x52, 0x54
        /*001b*/ 	.byte	0x00
.L_1:


//--------------------- .nv.constant0.triton_poi_fused__native_batch_norm_legit_no_training_convolution_relu_73 --------------------------
	.section	.nv.constant0.triton_poi_fused__native_batch_norm_legit_no_training_convolution_relu_73,"a",@progbits
	.sectionflags	@""
	.align	4
.nv.constant0.triton_poi_fused__native_batch_norm_legit_no_training_convolution_relu_73:
	.zero		588
